	.headerflags	@"EF_CUDA_TEXMODE_UNIFIED EF_CUDA_64BIT_ADDRESS EF_CUDA_ACCELERATORS EF_CUDA_SM90 EF_CUDA_VIRTUAL_SM(EF_CUDA_SM90)"
	.elftype	@"ET_EXEC"


//--------------------- .nv.info                  --------------------------
	.section	.nv.info,"",@"SHT_CUDA_INFO"
	.align	4


	//----- nvinfo : EIATTR_REGCOUNT
	.align		4
        /*0000*/ 	.byte	0x04, 0x2f
        /*0002*/ 	.short	(.L_3 - .L_2)
	.align		4
.L_2:
        /*0004*/ 	.word	index@(triton_poi_fused__native_batch_norm_legit_no_training_relu_11)
        /*0008*/ 	.word	0x00000012


	//----- nvinfo : EIATTR_MIN_STACK_SIZE
	.align		4
.L_3:
        /*000c*/ 	.byte	0x04, 0x12
        /*000e*/ 	.short	(.L_5 - .L_4)
	.align		4
.L_4:
        /*0010*/ 	.word	index@(triton_poi_fused__native_batch_norm_legit_no_training_relu_11)
        /*0014*/ 	.word	0x00000000


	//----- nvinfo : EIATTR_FRAME_SIZE
	.align		4
.L_5:
        /*0018*/ 	.byte	0x04, 0x11
        /*001a*/ 	.short	(.L_7 - .L_6)
	.align		4
.L_6:
        /*001c*/ 	.word	index@(triton_poi_fused__native_batch_norm_legit_no_training_relu_11)
        /*0020*/ 	.word	0x00000000


	//----- nvinfo : EIATTR_MIN_STACK_SIZE
	.align		4
.L_7:
        /*0024*/ 	.byte	0x04, 0x12
        /*0026*/ 	.short	(.L_9 - .L_8)
	.align		4
.L_8:
        /*0028*/ 	.word	index@(triton_poi_fused__native_batch_norm_legit_no_training_relu_11)
        /*002c*/ 	.word	0x00000000
.L_9:


//--------------------- .nv.info.triton_poi_fused__native_batch_norm_legit_no_training_relu_11 --------------------------
	.section	.nv.info.triton_poi_fused__native_batch_norm_legit_no_training_relu_11,"",@"SHT_CUDA_INFO"
	.sectionflags	@""
	.align	4


	//----- nvinfo : EIATTR_CUDA_API_VERSION
	.align		4
        /*0000*/ 	.byte	0x04, 0x37
        /*0002*/ 	.short	(.L_11 - .L_10)
.L_10:
        /*0004*/ 	.word	0x0000007c


	//----- nvinfo : EIATTR_KPARAM_INFO
	.align		4
.L_11:
        /*0008*/ 	.byte	0x04, 0x17
        /*000a*/ 	.short	(.L_13 - .L_12)
.L_12:
        /*000c*/ 	.word	0x00000000
        /*0010*/ 	.short	0x0006
        /*0012*/ 	.short	0x0030
        /*0014*/ 	.byte	0x00, 0xf0, 0x11, 0x00


	//----- nvinfo : EIATTR_KPARAM_INFO
	.align		4
.L_13:
        /*0018*/ 	.byte	0x04, 0x17
        /*001a*/ 	.short	(.L_15 - .L_14)
.L_14:
        /*001c*/ 	.word	0x00000000
        /*0020*/ 	.short	0x0005
        /*0022*/ 	.short	0x0028
        /*0024*/ 	.byte	0x00, 0xf4, 0x21, 0x00


	//----- nvinfo : EIATTR_KPARAM_INFO
	.align		4
.L_15:
        /*0028*/ 	.byte	0x04, 0x17
        /*002a*/ 	.short	(.L_17 - .L_16)
.L_16:
        /*002c*/ 	.word	0x00000000
        /*0030*/ 	.short	0x0004
        /*0032*/ 	.short	0x0020
        /*0034*/ 	.byte	0x00, 0xf4, 0x21, 0x00


	//----- nvinfo : EIATTR_KPARAM_INFO
	.align		4
.L_17:
        /*0038*/ 	.byte	0x04, 0x17
        /*003a*/ 	.short	(.L_19 - .L_18)
.L_18:
        /*003c*/ 	.word	0x00000000
        /*0040*/ 	.short	0x0003
        /*0042*/ 	.short	0x0018
        /*0044*/ 	.byte	0x00, 0xf4, 0x21, 0x00


	//----- nvinfo : EIATTR_KPARAM_INFO
	.align		4
.L_19:
        /*0048*/ 	.byte	0x04, 0x17
        /*004a*/ 	.short	(.L_21 - .L_20)
.L_20:
        /*004c*/ 	.word	0x00000000
        /*0050*/ 	.short	0x0002
        /*0052*/ 	.short	0x0010
        /*0054*/ 	.byte	0x00, 0xf4, 0x21, 0x00


	//----- nvinfo : EIATTR_KPARAM_INFO
	.align		4
.L_21:
        /*0058*/ 	.byte	0x04, 0x17
        /*005a*/ 	.short	(.L_23 - .L_22)
.L_22:
        /*005c*/ 	.word	0x00000000
        /*0060*/ 	.short	0x0001
        /*0062*/ 	.short	0x0008
        /*0064*/ 	.byte	0x00, 0xf4, 0x21, 0x00


	//----- nvinfo : EIATTR_KPARAM_INFO
	.align		4
.L_23:
        /*0068*/ 	.byte	0x04, 0x17
        /*006a*/ 	.short	(.L_25 - .L_24)
.L_24:
        /*006c*/ 	.word	0x00000000
        /*0070*/ 	.short	0x0000
        /*0072*/ 	.short	0x0000
        /*0074*/ 	.byte	0x00, 0xf4, 0x21, 0x00


	//----- nvinfo : EIATTR_SPARSE_MMA_MASK
	.align		4
.L_25:
        /*0078*/ 	.byte	0x03, 0x50
        /*007a*/ 	.short	0x0000


	//----- nvinfo : EIATTR_MAXREG_COUNT
	.align		4
        /*007c*/ 	.byte	0x03, 0x1b
        /*007e*/ 	.short	0x00ff


	//----- nvinfo : EIATTR_EXIT_INSTR_OFFSETS
	.align		4
        /*0080*/ 	.byte	0x04, 0x1c
        /*0082*/ 	.short	(.L_27 - .L_26)


	//   ....[0]....
.L_26:
        /*0084*/ 	.word	0x00000320


	//   ....[1]....
        /*0088*/ 	.word	0x00000340


	//----- nvinfo : EIATTR_REQNTID
	.align		4
.L_27:
        /*008c*/ 	.byte	0x04, 0x10
        /*008e*/ 	.short	(.L_29 - .L_28)
.L_28:
        /*0090*/ 	.word	0x00000080
        /*0094*/ 	.word	0x00000001
        /*0098*/ 	.word	0x00000001


	//----- nvinfo : EIATTR_CBANK_PARAM_SIZE
	.align		4
.L_29:
        /*009c*/ 	.byte	0x03, 0x19
        /*009e*/ 	.short	0x0034


	//----- nvinfo : EIATTR_PARAM_CBANK
	.align		4
        /*00a0*/ 	.byte	0x04, 0x0a
        /*00a2*/ 	.short	(.L_31 - .L_30)
	.align		4
.L_30:
        /*00a4*/ 	.word	index@(.nv.constant0.triton_poi_fused__native_batch_norm_legit_no_training_relu_11)
        /*00a8*/ 	.short	0x0210
        /*00aa*/ 	.short	0x0034


	//----- nvinfo : EIATTR_SW_WAR
	.align		4
.L_31:
        /*00ac*/ 	.byte	0x04, 0x36
        /*00ae*/ 	.short	(.L_33 - .L_32)
.L_32:
        /*00b0*/ 	.word	0x00000008
.L_33:


//--------------------- .nv.callgraph             --------------------------
	.section	.nv.callgraph,"",@"SHT_CUDA_CALLGRAPH"
	.align	4
	.sectionentsize	8
	.align		4
        /*0000*/ 	.word	0x00000000
	.align		4
        /*0004*/ 	.word	0xffffffff
	.align		4
        /*0008*/ 	.word	0x00000000
	.align		4
        /*000c*/ 	.word	0xfffffffe
	.align		4
        /*0010*/ 	.word	0x00000000
	.align		4
        /*0014*/ 	.word	0xfffffffd
	.align		4
        /*0018*/ 	.word	0x00000000
	.align		4
        /*001c*/ 	.word	0xfffffffc


//--------------------- .nv.constant4             --------------------------
	.section	.nv.constant4,"a",@progbits
	.align	8
	.align		8
.nv.constant4:
        /*0000*/ 	.dword	_$_str
	.align		8
        /*0008*/ 	.dword	_$_str_$_2


//--------------------- .text.triton_poi_fused__native_batch_norm_legit_no_training_relu_11 --------------------------
	.section	.text.triton_poi_fused__native_batch_norm_legit_no_training_relu_11,"ax",@progbits
	.align	128
        .global         triton_poi_fused__native_batch_norm_legit_no_training_relu_11
        .type           triton_poi_fused__native_batch_norm_legit_no_training_relu_11,@function
        .size           triton_poi_fused__native_batch_norm_legit_no_training_relu_11,(.L_x_1 - triton_poi_fused__native_batch_norm_legit_no_training_relu_11)
        .other          triton_poi_fused__native_batch_norm_legit_no_training_relu_11,@"STO_CUDA_ENTRY STV_DEFAULT"
triton_poi_fused__native_batch_norm_legit_no_training_relu_11:
.text.triton_poi_fused__native_batch_norm_legit_no_training_relu_11:
[----:B------:R-:W0:Y:S01]  /*0000*/  LDC R1, c[0x0][0x28] ;  /* 0x00000a00ff017b82 */ /* 0x000e220000000800 */
[----:B------:R-:W1:Y:S07]  /*0010*/  S2R R0, SR_TID.X ;  /* 0x0000000000007919 */ /* 0x000e6e0000002100 */
[----:B------:R-:W2:Y:S01]  /*0020*/  LDC.64 R8, c[0x0][0x220] ;  /* 0x00008800ff087b82 */ /* 0x000ea20000000a00 */
[----:B------:R-:W-:Y:S01]  /*0030*/  HFMA2.MMA R14, -RZ, RZ, 0, 0 ;  /* 0x00000000ff0e7435 */ /* 0x000fe200000001ff */
[----:B------:R-:W-:Y:S01]  /*0040*/  ULDC.64 UR4, c[0x0][0x208] ;  /* 0x0000820000047ab9 */ /* 0x000fe20000000a00 */
[----:B------:R-:W3:Y:S05]  /*0050*/  S2R R3, SR_CTAID.X ;  /* 0x0000000000037919 */ /* 0x000eea0000002500 */
[----:B------:R-:W4:Y:S08]  /*0060*/  LDC.64 R4, c[0x0][0x210] ;  /* 0x00008400ff047b82 */ /* 0x000f300000000a00 */
[----:B------:R-:W5:Y:S08]  /*0070*/  LDC.64 R6, c[0x0][0x218] ;  /* 0x00008600ff067b82 */ /* 0x000f700000000a00 */
[----:B------:R-:W5:Y:S01]  /*0080*/  LDC.64 R10, c[0x0][0x228] ;  /* 0x00008a00ff0a7b82 */ /* 0x000f620000000a00 */
[----:B-1----:R-:W-:-:S07]  /*0090*/  LOP3.LUT R0, R0, 0x7f, RZ, 0xc0, !PT ;  /* 0x0000007f00007812 */ /* 0x002fce00078ec0ff */
[----:B------:R-:W1:Y:S01]  /*00a0*/  LDC.64 R12, c[0x0][0x230] ;  /* 0x00008c00ff0c7b82 */ /* 0x000e620000000a00 */
[----:B---3--:R-:W-:Y:S01]  /*00b0*/  SHF.R.S32.HI R2, RZ, 0x18, R3 ;  /* 0x00000018ff027819 */ /* 0x008fe20000011403 */
[----:B------:R-:W-:-:S03]  /*00c0*/  IMAD R0, R3, 0x80, R0 ;  /* 0x0000008003007824 */ /* 0x000fc600078e0200 */
[----:B------:R-:W-:Y:S02]  /*00d0*/  SGXT R3, R2, 0x1 ;  /* 0x000000010203781a */ /* 0x000fe40000000200 */
[----:B------:R-:W-:Y:S02]  /*00e0*/  ISETP.GE.AND P0, PT, R0, 0x800, PT ;  /* 0x000008000000780c */ /* 0x000fe40003f06270 */
[----:B------:R-:W-:-:S04]  /*00f0*/  LEA.HI R3, R3, R0, RZ, 0x4 ;  /* 0x0000000003037211 */ /* 0x000fc800078f20ff */
[----:B------:R-:W-:-:S04]  /*0100*/  SHF.R.S32.HI R3, RZ, 0x4, R3 ;  /* 0x00000004ff037819 */ /* 0x000fc80000011403 */
[----:B------:R-:W-:-:S04]  /*0110*/  LEA.HI R2, R3, R3, RZ, 0x5 ;  /* 0x0000000303027211 */ /* 0x000fc800078f28ff */
[----:B------:R-:W-:-:S05]  /*0120*/  LOP3.LUT R2, R2, 0xffffffe0, RZ, 0xc0, !PT ;  /* 0xffffffe002027812 */ /* 0x000fca00078ec0ff */
[----:B------:R-:W-:-:S04]  /*0130*/  IMAD.IADD R15, R3, 0x1, -R2 ;  /* 0x00000001030f7824 */ /* 0x000fc800078e0a02 */
[----:B--2---:R-:W-:-:S05]  /*0140*/  IMAD.WIDE R8, R15, 0x4, R8 ;  /* 0x000000040f087825 */ /* 0x004fca00078e0208 */
[----:B------:R2:W3:Y:S01]  /*0150*/  @!P0 LDG.E.EL R14, desc[UR4][R8.64] ;  /* 0x00000004080e8981 */ /* 0x0004e2000c2e1900 */
[----:B------:R-:W-:Y:S01]  /*0160*/  CS2R R2, SRZ ;  /* 0x0000000000027805 */ /* 0x000fe2000001ff00 */
[----:B----4-:R-:W-:-:S04]  /*0170*/  IMAD.WIDE R4, R0, 0x4, R4 ;  /* 0x0000000400047825 */ /* 0x010fc800078e0204 */
[C---:B-----5:R-:W-:Y:S01]  /*0180*/  IMAD.WIDE R6, R15.reuse, 0x4, R6 ;  /* 0x000000040f067825 */ /* 0x060fe200078e0206 */
[----:B------:R4:W5:Y:S03]  /*0190*/  @!P0 LDG.E R2, desc[UR4][R4.64] ;  /* 0x0000000404028981 */ /* 0x000966000c1e1900 */
[C---:B0-2---:R-:W-:Y:S01]  /*01a0*/  IMAD.WIDE R8, R15.reuse, 0x4, R10 ;  /* 0x000000040f087825 */ /* 0x045fe200078e020a */
[----:B------:R0:W5:Y:S03]  /*01b0*/  @!P0 LDG.E.EL R3, desc[UR4][R6.64] ;  /* 0x0000000406038981 */ /* 0x000166000c2e1900 */
[----:B-1----:R-:W-:Y:S01]  /*01c0*/  IMAD.WIDE R10, R15, 0x4, R12 ;  /* 0x000000040f0a7825 */ /* 0x002fe200078e020c */
[----:B------:R-:W-:Y:S01]  /*01d0*/  CS2R R12, SRZ ;  /* 0x00000000000c7805 */ /* 0x000fe2000001ff00 */
[----:B----4-:R-:W1:Y:S05]  /*01e0*/  LDC.64 R4, c[0x0][0x238] ;  /* 0x00008e00ff047b82 */ /* 0x010e6a0000000a00 */
[----:B------:R-:W2:Y:S04]  /*01f0*/  @!P0 LDG.E.EL R12, desc[UR4][R8.64] ;  /* 0x00000004080c8981 */ /* 0x000ea8000c2e1900 */
[----:B------:R-:W2:Y:S01]  /*0200*/  @!P0 LDG.E.EL R13, desc[UR4][R10.64] ;  /* 0x000000040a0d8981 */ /* 0x000ea2000c2e1900 */
[----:B0-----:R-:W-:Y:S01]  /*0210*/  MOV R6, 0x3e800000 ;  /* 0x3e80000000067802 */ /* 0x001fe20000000f00 */
[----:B---3--:R-:W-:-:S04]  /*0220*/  FADD R14, R14, 9.9999997473787516356e-06 ;  /* 0x3727c5ac0e0e7421 */ /* 0x008fc80000000000 */
[----:B------:R-:W0:Y:S01]  /*0230*/  MUFU.SQRT R15, R14 ;  /* 0x0000000e000f7308 */ /* 0x000e220000002000 */
[----:B-----5:R-:W-:Y:S01]  /*0240*/  FADD R2, -R3, R2 ;  /* 0x0000000203027221 */ /* 0x020fe20000000100 */
[C---:B0-----:R-:W-:Y:S02]  /*0250*/  FSETP.GT.AND P1, PT, R15.reuse, 8.50705917302346158658e+37, PT ;  /* 0x7e8000000f00780b */ /* 0x041fe40003f24000 */
[----:B------:R-:W-:Y:S02]  /*0260*/  FSETP.GEU.AND P2, PT, R15, 1.175494350822287508e-38, PT ;  /* 0x008000000f00780b */ /* 0x000fe40003f4e000 */
[----:B------:R-:W-:-:S09]  /*0270*/  FSEL R6, R6, 1, P1 ;  /* 0x3f80000006067808 */ /* 0x000fd20000800000 */
[----:B------:R-:W-:Y:S02]  /*0280*/  @P1 FMUL R15, R15, 0.25 ;  /* 0x3e8000000f0f1820 */ /* 0x000fe40000400000 */
[----:B------:R-:W-:Y:S02]  /*0290*/  @!P2 FMUL R6, R6, 16777216 ;  /* 0x4b8000000606a820 */ /* 0x000fe40000400000 */
[----:B------:R-:W-:-:S06]  /*02a0*/  @!P2 FMUL R15, R15, 16777216 ;  /* 0x4b8000000f0fa820 */ /* 0x000fcc0000400000 */
[----:B------:R-:W0:Y:S02]  /*02b0*/  MUFU.RCP R15, R15 ;  /* 0x0000000f000f7308 */ /* 0x000e240000001000 */
[----:B0-----:R-:W-:-:S04]  /*02c0*/  FMUL R3, R15, R6 ;  /* 0x000000060f037220 */ /* 0x001fc80000400000 */
[----:B------:R-:W-:-:S04]  /*02d0*/  FMUL R2, R2, R3 ;  /* 0x0000000302027220 */ /* 0x000fc80000400000 */
[----:B--2---:R-:W-:Y:S01]  /*02e0*/  FFMA R12, R2, R12, R13 ;  /* 0x0000000c020c7223 */ /* 0x004fe2000000000d */
[----:B-1----:R-:W-:-:S04]  /*02f0*/  IMAD.WIDE R2, R0, 0x4, R4 ;  /* 0x0000000400027825 */ /* 0x002fc800078e0204 */
[----:B------:R-:W-:-:S04]  /*0300*/  FSETP.GEU.AND P1, PT, R12, RZ, PT ;  /* 0x000000ff0c00720b */ /* 0x000fc80003f2e000 */
[----:B------:R-:W-:Y:S01]  /*0310*/  FSEL R5, R12, RZ, P1 ;  /* 0x000000ff0c057208 */ /* 0x000fe20000800000 */
[----:B------:R-:W-:Y:S08]  /*0320*/  @P0 EXIT ;  /* 0x000000000000094d */ /* 0x000ff00003800000 */
[----:B------:R-:W-:Y:S01]  /*0330*/  STG.E desc[UR4][R2.64], R5 ;  /* 0x0000000502007986 */ /* 0x000fe2000c101904 */
[----:B------:R-:W-:Y:S05]  /*0340*/  EXIT ;  /* 0x000000000000794d */ /* 0x000fea0003800000 */
.L_x_0:
[----:B------:R-:W-:-:S00]  /*0350*/  BRA `(.L_x_0) ;  /* 0xfffffffc00fc7947 */ /* 0x000fc0000383ffff */
[----:B------:R-:W-:-:S00]  /*0360*/  NOP ;  /* 0x0000000000007918 */ /* 0x000fc00000000000 */
        /* <DEDUP_REMOVED lines=9> */
.L_x_1:


//--------------------- .nv.global.init           --------------------------
	.section	.nv.global.init,"aw",@progbits
.nv.global.init:
	.type		_$_str,@object
	.size		_$_str,(_$_str_$_2 - _$_str)
_$_str:
        /*0000*/ 	.byte	0x5f, 0x5f, 0x43, 0x55, 0x44, 0x41, 0x5f, 0x46, 0x54, 0x5a, 0x00
	.type		_$_str_$_2,@object
	.size		_$_str_$_2,(.L_1 - _$_str_$_2)
_$_str_$_2:
        /*000b*/ 	.byte	0x5f, 0x5f, 0x43, 0x55, 0x44, 0x41, 0x5f, 0x50, 0x52, 0x45, 0x43, 0x5f, 0x53, 0x51, 0x52, 0x54
        /*001b*/ 	.byte	0x00
.L_1:


//--------------------- .nv.constant0.triton_poi_fused__native_batch_norm_legit_no_training_relu_11 --------------------------
	.section	.nv.constant0.triton_poi_fused__native_batch_norm_legit_no_training_relu_11,"a",@progbits
	.sectionflags	@""
	.align	4
.nv.constant0.triton_poi_fused__native_batch_norm_legit_no_training_relu_11:
	.zero		580
